//
// Generated by NVIDIA NVVM Compiler
//
// Compiler Build ID: CL-36424714
// Cuda compilation tools, release 13.0, V13.0.88
// Based on NVVM 20.0.0
//

.version 9.0
.target sm_100
.address_size 64

	// .globl	fill_64

.visible .entry fill_64(
	.param .u64 .ptr .align 1 fill_64_param_0,
	.param .u64 fill_64_param_1,
	.param .u64 fill_64_param_2
)
{
	.reg .pred 	%p<3>;
	.reg .b32 	%r<7>;
	.reg .b64 	%rd<12>;

	ld.param.u64 	%rd6, [fill_64_param_0];
	ld.param.u64 	%rd7, [fill_64_param_1];
	ld.param.u64 	%rd8, [fill_64_param_2];
	mov.u32 	%r2, %ctaid.x;
	mov.u32 	%r1, %ntid.x;
	mov.u32 	%r3, %tid.x;
	mad.lo.s32 	%r4, %r2, %r1, %r3;
	cvt.u64.u32 	%rd11, %r4;
	setp.le.u64 	%p1, %rd7, %rd11;
	@%p1 bra 	$L__BB0_3;
	mov.u32 	%r5, %nctaid.x;
	mul.lo.s32 	%r6, %r1, %r5;
	cvt.u64.u32 	%rd2, %r6;
	cvta.to.global.u64 	%rd3, %rd6;
$L__BB0_2:
	shl.b64 	%rd9, %rd11, 3;
	add.s64 	%rd10, %rd3, %rd9;
	st.global.u64 	[%rd10], %rd8;
	add.s64 	%rd11, %rd11, %rd2;
	setp.lt.u64 	%p2, %rd11, %rd7;
	@%p2 bra 	$L__BB0_2;
$L__BB0_3:
	ret;

}
	// .globl	cuda_hsum
.visible .entry cuda_hsum(
	.param .u64 .ptr .align 1 cuda_hsum_param_0,
	.param .u64 cuda_hsum_param_1,
	.param .u64 .ptr .align 1 cuda_hsum_param_2
)
{
	.reg .pred 	%p<3>;
	.reg .b32 	%r<7>;
	.reg .b32 	%f<10>;
	.reg .b64 	%rd<13>;

	ld.param.u64 	%rd6, [cuda_hsum_param_0];
	ld.param.u64 	%rd7, [cuda_hsum_param_1];
	ld.param.u64 	%rd8, [cuda_hsum_param_2];
	mov.u32 	%r2, %ctaid.x;
	mov.u32 	%r1, %ntid.x;
	mov.u32 	%r3, %tid.x;
	mad.lo.s32 	%r4, %r2, %r1, %r3;
	cvt.u64.u32 	%rd12, %r4;
	setp.le.u64 	%p1, %rd7, %rd12;
	mov.f32 	%f9, 0f00000000;
	@%p1 bra 	$L__BB1_3;
	mov.u32 	%r5, %nctaid.x;
	mul.lo.s32 	%r6, %r1, %r5;
	cvt.u64.u32 	%rd2, %r6;
	cvta.to.global.u64 	%rd3, %rd6;
	mov.f32 	%f9, 0f00000000;
$L__BB1_2:
	shl.b64 	%rd9, %rd12, 2;
	add.s64 	%rd10, %rd3, %rd9;
	ld.global.f32 	%f6, [%rd10];
	add.f32 	%f9, %f9, %f6;
	add.s64 	%rd12, %rd12, %rd2;
	setp.lt.u64 	%p2, %rd12, %rd7;
	@%p2 bra 	$L__BB1_2;
$L__BB1_3:
	cvta.to.global.u64 	%rd11, %rd8;
	atom.global.add.f32 	%f7, [%rd11], %f9;
	ret;

}


// ===== COMPILED SASS (sm_100) =====

	.target	sm_100

	.elftype	@"ET_EXEC"


//--------------------- .note.nv.tkinfo           --------------------------
	.section	.note.nv.tkinfo,"",@"SHT_NOTE"
	.sectionflags	@"SHF_NOTE_NV_TKINFO"
	.tkinfo
        /*0018*/ 	.word	0x00000002
        /*0030*/ 	.string	""
        /*0030*/ 	.string	"ptxas"
        /*0030*/ 	.string	"Cuda compilation tools, release 13.0, V13.0.88"
        /*0030*/ 	.string	"Build cuda_13.0.r13.0/compiler.36424714_0"
        /*0030*/ 	.string	"-arch sm_100 -m 64 "



//--------------------- .note.nv.cuinfo           --------------------------
	.section	.note.nv.cuinfo,"",@"SHT_NOTE"
	.sectionflags	@"SHF_NOTE_NV_CUINFO"
        /*0018*/ 	.short	0x0002
        /*001a*/ 	.short	0x0064
        /*001c*/ 	.short	0x0082
	.zero		2


//--------------------- .nv.info                  --------------------------
	.section	.nv.info,"",@"SHT_CUDA_INFO"
	.align	4


	//----- nvinfo : EIATTR_REGCOUNT
	.align		4
        /*0000*/ 	.byte	0x04, 0x2f
        /*0002*/ 	.short	(.L_1 - .L_0)
	.align		4
.L_0:
        /*0004*/ 	.word	index@(fill_64)
        /*0008*/ 	.word	0x0000000a


	//----- nvinfo : EIATTR_FRAME_SIZE
	.align		4
.L_1:
        /*000c*/ 	.byte	0x04, 0x11
        /*000e*/ 	.short	(.L_3 - .L_2)
	.align		4
.L_2:
        /*0010*/ 	.word	index@(fill_64)
        /*0014*/ 	.word	0x00000000


	//----- nvinfo : EIATTR_REGCOUNT
	.align		4
.L_3:
        /*0018*/ 	.byte	0x04, 0x2f
        /*001a*/ 	.short	(.L_5 - .L_4)
	.align		4
.L_4:
        /*001c*/ 	.word	index@(cuda_hsum)
        /*0020*/ 	.word	0x0000000c


	//----- nvinfo : EIATTR_FRAME_SIZE
	.align		4
.L_5:
        /*0024*/ 	.byte	0x04, 0x11
        /*0026*/ 	.short	(.L_7 - .L_6)
	.align		4
.L_6:
        /*0028*/ 	.word	index@(cuda_hsum)
        /*002c*/ 	.word	0x00000000


	//----- nvinfo : EIATTR_MIN_STACK_SIZE
	.align		4
.L_7:
        /*0030*/ 	.byte	0x04, 0x12
        /*0032*/ 	.short	(.L_9 - .L_8)
	.align		4
.L_8:
        /*0034*/ 	.word	index@(cuda_hsum)
        /*0038*/ 	.word	0x00000000


	//----- nvinfo : EIATTR_MIN_STACK_SIZE
	.align		4
.L_9:
        /*003c*/ 	.byte	0x04, 0x12
        /*003e*/ 	.short	(.L_11 - .L_10)
	.align		4
.L_10:
        /*0040*/ 	.word	index@(fill_64)
        /*0044*/ 	.word	0x00000000
.L_11:


//--------------------- .nv.compat                --------------------------
	.section	.nv.compat,"",@"SHT_CUDA_COMPAT_INFO"
	.align	4
        /*0000*/ 	.byte	0x02, 0x09, 0x00, 0x00, 0x02, 0x02, 0x01, 0x00, 0x02, 0x05, 0x05, 0x00, 0x03, 0x07, 0x01, 0x01
        /*0010*/ 	.byte	0x02, 0x03, 0x00, 0x00, 0x02, 0x06, 0x01, 0x00, 0x04, 0x0b, 0x08, 0x00, 0x09, 0x00, 0x00, 0x00
        /*0020*/ 	.byte	0x00, 0x00, 0x00, 0x00


//--------------------- .nv.info.cuda_hsum        --------------------------
	.section	.nv.info.cuda_hsum,"",@"SHT_CUDA_INFO"
	.sectionflags	@""
	.align	4


	//----- nvinfo : EIATTR_CUDA_API_VERSION
	.align		4
        /*0000*/ 	.byte	0x04, 0x37
        /*0002*/ 	.short	(.L_13 - .L_12)
.L_12:
        /*0004*/ 	.word	0x00000082


	//----- nvinfo : EIATTR_KPARAM_INFO
	.align		4
.L_13:
        /*0008*/ 	.byte	0x04, 0x17
        /*000a*/ 	.short	(.L_15 - .L_14)
.L_14:
        /*000c*/ 	.word	0x00000000
        /*0010*/ 	.short	0x0002
        /*0012*/ 	.short	0x0010
        /*0014*/ 	.byte	0x00, 0xf5, 0x21, 0x00


	//----- nvinfo : EIATTR_KPARAM_INFO
	.align		4
.L_15:
        /*0018*/ 	.byte	0x04, 0x17
        /*001a*/ 	.short	(.L_17 - .L_16)
.L_16:
        /*001c*/ 	.word	0x00000000
        /*0020*/ 	.short	0x0001
        /*0022*/ 	.short	0x0008
        /*0024*/ 	.byte	0x00, 0xf0, 0x21, 0x00


	//----- nvinfo : EIATTR_KPARAM_INFO
	.align		4
.L_17:
        /*0028*/ 	.byte	0x04, 0x17
        /*002a*/ 	.short	(.L_19 - .L_18)
.L_18:
        /*002c*/ 	.word	0x00000000
        /*0030*/ 	.short	0x0000
        /*0032*/ 	.short	0x0000
        /*0034*/ 	.byte	0x00, 0xf5, 0x21, 0x00


	//----- nvinfo : EIATTR_SPARSE_MMA_MASK
	.align		4
.L_19:
        /*0038*/ 	.byte	0x03, 0x50
        /*003a*/ 	.short	0x0000


	//----- nvinfo : EIATTR_MAXREG_COUNT
	.align		4
        /*003c*/ 	.byte	0x03, 0x1b
        /*003e*/ 	.short	0x00ff


	//----- nvinfo : EIATTR_MERCURY_ISA_VERSION
	.align		4
        /*0040*/ 	.byte	0x03, 0x5f
        /*0042*/ 	.short	0x0101


	//----- nvinfo : EIATTR_VRC_CTA_INIT_COUNT
	.align		4
        /*0044*/ 	.byte	0x02, 0x4a
	.zero		1
	.zero		1


	//----- nvinfo : EIATTR_EXIT_INSTR_OFFSETS
	.align		4
        /*0048*/ 	.byte	0x04, 0x1c
        /*004a*/ 	.short	(.L_21 - .L_20)


	//   ....[0]....
.L_20:
        /*004c*/ 	.word	0x000001d0


	//----- nvinfo : EIATTR_CRS_STACK_SIZE
	.align		4
.L_21:
        /*0050*/ 	.byte	0x04, 0x1e
        /*0052*/ 	.short	(.L_23 - .L_22)
.L_22:
        /*0054*/ 	.word	0x00000000


	//----- nvinfo : EIATTR_CBANK_PARAM_SIZE
	.align		4
.L_23:
        /*0058*/ 	.byte	0x03, 0x19
        /*005a*/ 	.short	0x0018


	//----- nvinfo : EIATTR_PARAM_CBANK
	.align		4
        /*005c*/ 	.byte	0x04, 0x0a
        /*005e*/ 	.short	(.L_25 - .L_24)
	.align		4
.L_24:
        /*0060*/ 	.word	index@(.nv.constant0.cuda_hsum)
        /*0064*/ 	.short	0x0380
        /*0066*/ 	.short	0x0018


	//----- nvinfo : EIATTR_SW_WAR
	.align		4
.L_25:
        /*0068*/ 	.byte	0x04, 0x36
        /*006a*/ 	.short	(.L_27 - .L_26)
.L_26:
        /*006c*/ 	.word	0x00000008
.L_27:


//--------------------- .nv.info.fill_64          --------------------------
	.section	.nv.info.fill_64,"",@"SHT_CUDA_INFO"
	.sectionflags	@""
	.align	4


	//----- nvinfo : EIATTR_CUDA_API_VERSION
	.align		4
        /*0000*/ 	.byte	0x04, 0x37
        /*0002*/ 	.short	(.L_29 - .L_28)
.L_28:
        /*0004*/ 	.word	0x00000082


	//----- nvinfo : EIATTR_KPARAM_INFO
	.align		4
.L_29:
        /*0008*/ 	.byte	0x04, 0x17
        /*000a*/ 	.short	(.L_31 - .L_30)
.L_30:
        /*000c*/ 	.word	0x00000000
        /*0010*/ 	.short	0x0002
        /*0012*/ 	.short	0x0010
        /*0014*/ 	.byte	0x00, 0xf0, 0x21, 0x00


	//----- nvinfo : EIATTR_KPARAM_INFO
	.align		4
.L_31:
        /*0018*/ 	.byte	0x04, 0x17
        /*001a*/ 	.short	(.L_33 - .L_32)
.L_32:
        /*001c*/ 	.word	0x00000000
        /*0020*/ 	.short	0x0001
        /*0022*/ 	.short	0x0008
        /*0024*/ 	.byte	0x00, 0xf0, 0x21, 0x00


	//----- nvinfo : EIATTR_KPARAM_INFO
	.align		4
.L_33:
        /*0028*/ 	.byte	0x04, 0x17
        /*002a*/ 	.short	(.L_35 - .L_34)
.L_34:
        /*002c*/ 	.word	0x00000000
        /*0030*/ 	.short	0x0000
        /*0032*/ 	.short	0x0000
        /*0034*/ 	.byte	0x00, 0xf5, 0x21, 0x00


	//----- nvinfo : EIATTR_SPARSE_MMA_MASK
	.align		4
.L_35:
        /*0038*/ 	.byte	0x03, 0x50
        /*003a*/ 	.short	0x0000


	//----- nvinfo : EIATTR_MAXREG_COUNT
	.align		4
        /*003c*/ 	.byte	0x03, 0x1b
        /*003e*/ 	.short	0x00ff


	//----- nvinfo : EIATTR_MERCURY_ISA_VERSION
	.align		4
        /*0040*/ 	.byte	0x03, 0x5f
        /*0042*/ 	.short	0x0101


	//----- nvinfo : EIATTR_VRC_CTA_INIT_COUNT
	.align		4
        /*0044*/ 	.byte	0x02, 0x4a
	.zero		1
	.zero		1


	//----- nvinfo : EIATTR_EXIT_INSTR_OFFSETS
	.align		4
        /*0048*/ 	.byte	0x04, 0x1c
        /*004a*/ 	.short	(.L_37 - .L_36)


	//   ....[0]....
.L_36:
        /*004c*/ 	.word	0x00000080


	//   ....[1]....
        /*0050*/ 	.word	0x00000180


	//----- nvinfo : EIATTR_CRS_STACK_SIZE
	.align		4
.L_37:
        /*0054*/ 	.byte	0x04, 0x1e
        /*0056*/ 	.short	(.L_39 - .L_38)
.L_38:
        /*0058*/ 	.word	0x00000000


	//----- nvinfo : EIATTR_CBANK_PARAM_SIZE
	.align		4
.L_39:
        /*005c*/ 	.byte	0x03, 0x19
        /*005e*/ 	.short	0x0018


	//----- nvinfo : EIATTR_PARAM_CBANK
	.align		4
        /*0060*/ 	.byte	0x04, 0x0a
        /*0062*/ 	.short	(.L_41 - .L_40)
	.align		4
.L_40:
        /*0064*/ 	.word	index@(.nv.constant0.fill_64)
        /*0068*/ 	.short	0x0380
        /*006a*/ 	.short	0x0018


	//----- nvinfo : EIATTR_SW_WAR
	.align		4
.L_41:
        /*006c*/ 	.byte	0x04, 0x36
        /*006e*/ 	.short	(.L_43 - .L_42)
.L_42:
        /*0070*/ 	.word	0x00000008
.L_43:


//--------------------- .nv.callgraph             --------------------------
	.section	.nv.callgraph,"",@"SHT_CUDA_CALLGRAPH"
	.align	4
	.sectionentsize	8
	.align		4
        /*0000*/ 	.word	0x00000000
	.align		4
        /*0004*/ 	.word	0xffffffff
	.align		4
        /*0008*/ 	.word	0x00000000
	.align		4
        /*000c*/ 	.word	0xfffffffe
	.align		4
        /*0010*/ 	.word	0x00000000
	.align		4
        /*0014*/ 	.word	0xfffffffd
	.align		4
        /*0018*/ 	.word	0x00000000
	.align		4
        /*001c*/ 	.word	0xfffffffc


//--------------------- .text.cuda_hsum           --------------------------
	.section	.text.cuda_hsum,"ax",@progbits
	.align	128
        .global         cuda_hsum
        .type           cuda_hsum,@function
        .size           cuda_hsum,(.L_x_6 - cuda_hsum)
        .other          cuda_hsum,@"STO_CUDA_ENTRY STV_DEFAULT"
cuda_hsum:
.text.cuda_hsum:
[----:B------:R-:W-:Y:S01]  /*0000*/  LDC R1, c[0x0][0x37c] ;  /* 0x0000df00ff017b82 */ /* 0x000fe20000000800 */
[----:B------:R-:W0:Y:S07]  /*0010*/  S2R R5, SR_TID.X ;  /* 0x0000000000057919 */ /* 0x000e2e0000002100 */
[----:B------:R-:W0:Y:S01]  /*0020*/  S2UR UR4, SR_CTAID.X ;  /* 0x00000000000479c3 */ /* 0x000e220000002500 */
[----:B------:R-:W1:Y:S01]  /*0030*/  LDCU.64 UR8, c[0x0][0x388] ;  /* 0x00007100ff0877ac */ /* 0x000e620008000a00 */
[----:B------:R-:W-:Y:S01]  /*0040*/  BSSY.RECONVERGENT B0, `(.L_x_0) ;  /* 0x0000017000007945 */ /* 0x000fe20003800200 */
[----:B------:R-:W-:Y:S01]  /*0050*/  IMAD.MOV.U32 R7, RZ, RZ, RZ ;  /* 0x000000ffff077224 */ /* 0x000fe200078e00ff */
[----:B------:R-:W2:Y:S04]  /*0060*/  LDCU.64 UR10, c[0x0][0x380] ;  /* 0x00007000ff0a77ac */ /* 0x000ea80008000a00 */
[----:B------:R-:W0:Y:S08]  /*0070*/  LDC R4, c[0x0][0x360] ;  /* 0x0000d800ff047b82 */ /* 0x000e300000000800 */
[----:B------:R-:W3:Y:S01]  /*0080*/  LDC.64 R2, c[0x0][0x390] ;  /* 0x0000e400ff027b82 */ /* 0x000ee20000000a00 */
[----:B0-----:R-:W-:Y:S01]  /*0090*/  IMAD R0, R4, UR4, R5 ;  /* 0x0000000404007c24 */ /* 0x001fe2000f8e0205 */
[----:B------:R-:W0:Y:S04]  /*00a0*/  LDCU.64 UR4, c[0x0][0x358] ;  /* 0x00006b00ff0477ac */ /* 0x000e280008000a00 */
[----:B-1----:R-:W-:-:S04]  /*00b0*/  ISETP.GE.U32.AND P0, PT, R0, UR8, PT ;  /* 0x0000000800007c0c */ /* 0x002fc8000bf06070 */
[----:B------:R-:W-:-:S13]  /*00c0*/  ISETP.GE.U32.AND.EX P0, PT, RZ, UR9, PT, P0 ;  /* 0x00000009ff007c0c */ /* 0x000fda000bf06100 */
[----:B0-23--:R-:W-:Y:S05]  /*00d0*/  @P0 BRA `(.L_x_1) ;  /* 0x0000000000340947 */ /* 0x00dfea0003800000 */
[----:B------:R-:W0:Y:S01]  /*00e0*/  LDCU UR6, c[0x0][0x370] ;  /* 0x00006e00ff0677ac */ /* 0x000e220008000800 */
[----:B------:R-:W-:Y:S01]  /*00f0*/  IMAD.MOV.U32 R9, RZ, RZ, R0 ;  /* 0x000000ffff097224 */ /* 0x000fe200078e0000 */
[----:B------:R-:W-:Y:S01]  /*0100*/  CS2R R6, SRZ ;  /* 0x0000000000067805 */ /* 0x000fe2000001ff00 */
[----:B0-----:R-:W-:-:S07]  /*0110*/  IMAD R0, R4, UR6, RZ ;  /* 0x0000000604007c24 */ /* 0x001fce000f8e02ff */
.L_x_2:
[----:B------:R-:W-:-:S04]  /*0120*/  LEA R4, P0, R9, UR10, 0x2 ;  /* 0x0000000a09047c11 */ /* 0x000fc8000f8010ff */
[----:B------:R-:W-:-:S05]  /*0130*/  LEA.HI.X R5, R9, UR11, R6, 0x2, P0 ;  /* 0x0000000b09057c11 */ /* 0x000fca00080f1406 */
[----:B------:R-:W2:Y:S01]  /*0140*/  LDG.E R4, desc[UR4][R4.64] ;  /* 0x0000000404047981 */ /* 0x000ea2000c1e1900 */
[----:B------:R-:W-:-:S05]  /*0150*/  IADD3 R9, P0, PT, R0, R9, RZ ;  /* 0x0000000900097210 */ /* 0x000fca0007f1e0ff */
[----:B------:R-:W-:Y:S01]  /*0160*/  IMAD.X R6, RZ, RZ, R6, P0 ;  /* 0x000000ffff067224 */ /* 0x000fe200000e0606 */
[----:B------:R-:W-:-:S04]  /*0170*/  ISETP.GE.U32.AND P0, PT, R9, UR8, PT ;  /* 0x0000000809007c0c */ /* 0x000fc8000bf06070 */
[----:B------:R-:W-:Y:S01]  /*0180*/  ISETP.GE.U32.AND.EX P0, PT, R6, UR9, PT, P0 ;  /* 0x0000000906007c0c */ /* 0x000fe2000bf06100 */
[----:B--2---:R-:W-:-:S12]  /*0190*/  FADD R7, R4, R7 ;  /* 0x0000000704077221 */ /* 0x004fd80000000000 */
[----:B------:R-:W-:Y:S05]  /*01a0*/  @!P0 BRA `(.L_x_2) ;  /* 0xfffffffc00dc8947 */ /* 0x000fea000383ffff */
.L_x_1:
[----:B------:R-:W-:Y:S05]  /*01b0*/  BSYNC.RECONVERGENT B0 ;  /* 0x0000000000007941 */ /* 0x000fea0003800200 */
.L_x_0:
[----:B------:R-:W-:Y:S01]  /*01c0*/  REDG.E.ADD.F32.FTZ.RN.STRONG.GPU desc[UR4][R2.64], R7 ;  /* 0x00000007020079a6 */ /* 0x000fe2000c12f304 */
[----:B------:R-:W-:Y:S05]  /*01d0*/  EXIT ;  /* 0x000000000000794d */ /* 0x000fea0003800000 */
.L_x_3:
[----:B------:R-:W-:-:S00]  /*01e0*/  BRA `(.L_x_3) ;  /* 0xfffffffc00fc7947 */ /* 0x000fc0000383ffff */
[----:B------:R-:W-:-:S00]  /*01f0*/  NOP ;  /* 0x0000000000007918 */ /* 0x000fc00000000000 */
        /* <DEDUP_REMOVED lines=8> */
.L_x_6:


//--------------------- .text.fill_64             --------------------------
	.section	.text.fill_64,"ax",@progbits
	.align	128
        .global         fill_64
        .type           fill_64,@function
        .size           fill_64,(.L_x_7 - fill_64)
        .other          fill_64,@"STO_CUDA_ENTRY STV_DEFAULT"
fill_64:
.text.fill_64:
[----:B------:R-:W-:Y:S01]  /*0000*/  LDC R1, c[0x0][0x37c] ;  /* 0x0000df00ff017b82 */ /* 0x000fe20000000800 */
[----:B------:R-:W0:Y:S07]  /*0010*/  S2R R3, SR_TID.X ;  /* 0x0000000000037919 */ /* 0x000e2e0000002100 */
[----:B------:R-:W0:Y:S01]  /*0020*/  S2UR UR4, SR_CTAID.X ;  /* 0x00000000000479c3 */ /* 0x000e220000002500 */
[----:B------:R-:W1:Y:S07]  /*0030*/  LDCU.64 UR8, c[0x0][0x388] ;  /* 0x00007100ff0877ac */ /* 0x000e6e0008000a00 */
[----:B------:R-:W0:Y:S02]  /*0040*/  LDC R2, c[0x0][0x360] ;  /* 0x0000d800ff027b82 */ /* 0x000e240000000800 */
[----:B0-----:R-:W-:-:S05]  /*0050*/  IMAD R0, R2, UR4, R3 ;  /* 0x0000000402007c24 */ /* 0x001fca000f8e0203 */
[----:B-1----:R-:W-:-:S04]  /*0060*/  ISETP.GE.U32.AND P0, PT, R0, UR8, PT ;  /* 0x0000000800007c0c */ /* 0x002fc8000bf06070 */
[----:B------:R-:W-:-:S13]  /*0070*/  ISETP.GE.U32.AND.EX P0, PT, RZ, UR9, PT, P0 ;  /* 0x00000009ff007c0c */ /* 0x000fda000bf06100 */
[----:B------:R-:W-:Y:S05]  /*0080*/  @P0 EXIT ;  /* 0x000000000000094d */ /* 0x000fea0003800000 */
[----:B------:R-:W0:Y:S01]  /*0090*/  LDC.64 R4, c[0x0][0x390] ;  /* 0x0000e400ff047b82 */ /* 0x000e220000000a00 */
[----:B------:R-:W1:Y:S01]  /*00a0*/  LDCU UR4, c[0x0][0x370] ;  /* 0x00006e00ff0477ac */ /* 0x000e620008000800 */
[----:B------:R-:W-:Y:S02]  /*00b0*/  IMAD.MOV.U32 R7, RZ, RZ, R0 ;  /* 0x000000ffff077224 */ /* 0x000fe400078e0000 */
[----:B------:R-:W-:Y:S01]  /*00c0*/  IMAD.MOV.U32 R6, RZ, RZ, RZ ;  /* 0x000000ffff067224 */ /* 0x000fe200078e00ff */
[----:B------:R-:W2:Y:S01]  /*00d0*/  LDCU.64 UR6, c[0x0][0x358] ;  /* 0x00006b00ff0677ac */ /* 0x000ea20008000a00 */
[----:B------:R-:W3:Y:S01]  /*00e0*/  LDCU.64 UR10, c[0x0][0x380] ;  /* 0x00007000ff0a77ac */ /* 0x000ee20008000a00 */
[----:B-1----:R-:W-:-:S07]  /*00f0*/  IMAD R0, R2, UR4, RZ ;  /* 0x0000000402007c24 */ /* 0x002fce000f8e02ff */
.L_x_4:
[----:B---3--:R-:W-:-:S04]  /*0100*/  LEA R2, P0, R7, UR10, 0x3 ;  /* 0x0000000a07027c11 */ /* 0x008fc8000f8018ff */
[----:B------:R-:W-:Y:S02]  /*0110*/  LEA.HI.X R3, R7, UR11, R6, 0x3, P0 ;  /* 0x0000000b07037c11 */ /* 0x000fe400080f1c06 */
[----:B------:R-:W-:-:S03]  /*0120*/  IADD3 R7, P0, PT, R0, R7, RZ ;  /* 0x0000000700077210 */ /* 0x000fc60007f1e0ff */
[----:B0-2---:R1:W-:Y:S02]  /*0130*/  STG.E.64 desc[UR6][R2.64], R4 ;  /* 0x0000000402007986 */ /* 0x0053e4000c101b06 */
[----:B------:R-:W-:Y:S01]  /*0140*/  IMAD.X R6, RZ, RZ, R6, P0 ;  /* 0x000000ffff067224 */ /* 0x000fe200000e0606 */
[----:B------:R-:W-:-:S04]  /*0150*/  ISETP.GE.U32.AND P0, PT, R7, UR8, PT ;  /* 0x0000000807007c0c */ /* 0x000fc8000bf06070 */
[----:B------:R-:W-:-:S13]  /*0160*/  ISETP.GE.U32.AND.EX P0, PT, R6, UR9, PT, P0 ;  /* 0x0000000906007c0c */ /* 0x000fda000bf06100 */
[----:B-1----:R-:W-:Y:S05]  /*0170*/  @!P0 BRA `(.L_x_4) ;  /* 0xfffffffc00e08947 */ /* 0x002fea000383ffff */
[----:B------:R-:W-:Y:S05]  /*0180*/  EXIT ;  /* 0x000000000000794d */ /* 0x000fea0003800000 */
.L_x_5:
        /* <DEDUP_REMOVED lines=15> */
.L_x_7:


//--------------------- .nv.shared.reserved.0     --------------------------
	.section	.nv.shared.reserved.0,"aw",@nobits
	.weak		__nv_reservedSMEM_offset_0_alias
	.size		__nv_reservedSMEM_offset_0_alias, 0, 64
	.other		__nv_reservedSMEM_offset_0_alias,@"STO_CUDA_RESERVED_SHARED STV_DEFAULT"
__nv_reservedSMEM_offset_0_alias:
	.zero		0
	.zero		64


//--------------------- .nv.constant0.cuda_hsum   --------------------------
	.section	.nv.constant0.cuda_hsum,"a",@progbits
	.sectionflags	@""
	.align	4
.nv.constant0.cuda_hsum:
	.zero		920


//--------------------- .nv.constant0.fill_64     --------------------------
	.section	.nv.constant0.fill_64,"a",@progbits
	.sectionflags	@""
	.align	4
.nv.constant0.fill_64:
	.zero		920


//--------------------- SYMBOLS --------------------------

	.type		.nv.reservedSmem.offset0,@object
	.size		.nv.reservedSmem.offset0,0x4
